//
// Generated by NVIDIA NVVM Compiler
//
// Compiler Build ID: CL-36424714
// Cuda compilation tools, release 13.0, V13.0.88
// Based on NVVM 20.0.0
//

.version 9.0
.target sm_100
.address_size 64

	// .globl	_Z7G_srandP17curandStateXORWOWm
.global .align 4 .b8 precalc_xorwow_matrix[102400];
.global .align 4 .b8 precalc_xorwow_offset_matrix[102400];
.global .align 4 .b8 mrg32k3aM1[2304];
.global .align 4 .b8 mrg32k3aM2[2304];
.global .align 4 .b8 mrg32k3aM1SubSeq[2016];
.global .align 4 .b8 mrg32k3aM2SubSeq[2016];
.global .align 4 .b8 mrg32k3aM1Seq[2304];
.global .align 4 .b8 mrg32k3aM2Seq[2304];
.const .align 8 .b8 __cr_lgamma_table[72];

.visible .entry _Z7G_srandP17curandStateXORWOWm(
	.param .u64 .ptr .align 1 _Z7G_srandP17curandStateXORWOWm_param_0,
	.param .u64 _Z7G_srandP17curandStateXORWOWm_param_1
)
{
	.reg .pred 	%p<24>;
	.reg .b32 	%r<410>;
	.reg .b64 	%rd<19>;

	ld.param.u64 	%rd8, [_Z7G_srandP17curandStateXORWOWm_param_0];
	ld.param.u64 	%rd9, [_Z7G_srandP17curandStateXORWOWm_param_1];
	cvta.to.global.u64 	%rd10, %rd8;
	mov.u32 	%r182, %tid.x;
	cvt.u64.u32 	%rd18, %r182;
	mul.wide.u32 	%rd11, %r182, 48;
	add.s64 	%rd2, %rd10, %rd11;
	cvt.u32.u64 	%r183, %rd9;
	xor.b32  	%r184, %r183, -1429050551;
	mul.lo.s32 	%r185, %r184, 1099087573;
	{ .reg .b32 tmp; mov.b64 {tmp, %r186}, %rd9; }
	xor.b32  	%r187, %r186, -136515619;
	mul.lo.s32 	%r188, %r187, -1703105765;
	add.s32 	%r189, %r185, %r188;
	add.s32 	%r190, %r189, 6615241;
	add.s32 	%r191, %r185, 123456789;
	st.global.v2.u32 	[%rd2], {%r190, %r191};
	xor.b32  	%r192, %r185, 362436069;
	add.s32 	%r193, %r188, 521288629;
	st.global.v2.u32 	[%rd2+8], {%r192, %r193};
	xor.b32  	%r194, %r188, 88675123;
	add.s32 	%r195, %r185, 5783321;
	st.global.v2.u32 	[%rd2+16], {%r194, %r195};
	setp.eq.s32 	%p1, %r182, 0;
	@%p1 bra 	$L__BB0_42;
	mov.b32 	%r316, 0;
$L__BB0_2:
	and.b64  	%rd4, %rd18, 3;
	setp.eq.s64 	%p2, %rd4, 0;
	@%p2 bra 	$L__BB0_41;
	mul.wide.u32 	%rd12, %r316, 3200;
	mov.u64 	%rd13, precalc_xorwow_matrix;
	add.s64 	%rd5, %rd13, %rd12;
	cvt.u32.u64 	%r2, %rd4;
	mov.b32 	%r317, 0;
$L__BB0_4:
	mov.b32 	%r330, 0;
	mov.u32 	%r331, %r330;
	mov.u32 	%r332, %r330;
	mov.u32 	%r333, %r330;
	mov.u32 	%r334, %r330;
	mov.u32 	%r323, %r330;
$L__BB0_5:
	mul.wide.u32 	%rd14, %r323, 4;
	add.s64 	%rd15, %rd2, %rd14;
	ld.global.u32 	%r10, [%rd15+4];
	shl.b32 	%r11, %r323, 5;
	mov.b32 	%r329, 0;
$L__BB0_6:
	.pragma "nounroll";
	shr.u32 	%r200, %r10, %r329;
	and.b32  	%r201, %r200, 1;
	setp.eq.b32 	%p3, %r201, 1;
	not.pred 	%p4, %p3;
	add.s32 	%r202, %r11, %r329;
	mul.lo.s32 	%r203, %r202, 5;
	mul.wide.u32 	%rd16, %r203, 4;
	add.s64 	%rd6, %rd5, %rd16;
	@%p4 bra 	$L__BB0_8;
	ld.global.u32 	%r204, [%rd6];
	xor.b32  	%r334, %r334, %r204;
	ld.global.u32 	%r205, [%rd6+4];
	xor.b32  	%r333, %r333, %r205;
	ld.global.u32 	%r206, [%rd6+8];
	xor.b32  	%r332, %r332, %r206;
	ld.global.u32 	%r207, [%rd6+12];
	xor.b32  	%r331, %r331, %r207;
	ld.global.u32 	%r208, [%rd6+16];
	xor.b32  	%r330, %r330, %r208;
$L__BB0_8:
	and.b32  	%r210, %r200, 2;
	setp.eq.s32 	%p5, %r210, 0;
	@%p5 bra 	$L__BB0_10;
	ld.global.u32 	%r211, [%rd6+20];
	xor.b32  	%r334, %r334, %r211;
	ld.global.u32 	%r212, [%rd6+24];
	xor.b32  	%r333, %r333, %r212;
	ld.global.u32 	%r213, [%rd6+28];
	xor.b32  	%r332, %r332, %r213;
	ld.global.u32 	%r214, [%rd6+32];
	xor.b32  	%r331, %r331, %r214;
	ld.global.u32 	%r215, [%rd6+36];
	xor.b32  	%r330, %r330, %r215;
$L__BB0_10:
	and.b32  	%r217, %r200, 4;
	setp.eq.s32 	%p6, %r217, 0;
	@%p6 bra 	$L__BB0_12;
	ld.global.u32 	%r218, [%rd6+40];
	xor.b32  	%r334, %r334, %r218;
	ld.global.u32 	%r219, [%rd6+44];
	xor.b32  	%r333, %r333, %r219;
	ld.global.u32 	%r220, [%rd6+48];
	xor.b32  	%r332, %r332, %r220;
	ld.global.u32 	%r221, [%rd6+52];
	xor.b32  	%r331, %r331, %r221;
	ld.global.u32 	%r222, [%rd6+56];
	xor.b32  	%r330, %r330, %r222;
$L__BB0_12:
	and.b32  	%r224, %r200, 8;
	setp.eq.s32 	%p7, %r224, 0;
	@%p7 bra 	$L__BB0_14;
	ld.global.u32 	%r225, [%rd6+60];
	xor.b32  	%r334, %r334, %r225;
	ld.global.u32 	%r226, [%rd6+64];
	xor.b32  	%r333, %r333, %r226;
	ld.global.u32 	%r227, [%rd6+68];
	xor.b32  	%r332, %r332, %r227;
	ld.global.u32 	%r228, [%rd6+72];
	xor.b32  	%r331, %r331, %r228;
	ld.global.u32 	%r229, [%rd6+76];
	xor.b32  	%r330, %r330, %r229;
$L__BB0_14:
	and.b32  	%r231, %r200, 16;
	setp.eq.s32 	%p8, %r231, 0;
	@%p8 bra 	$L__BB0_16;
	ld.global.u32 	%r232, [%rd6+80];
	xor.b32  	%r334, %r334, %r232;
	ld.global.u32 	%r233, [%rd6+84];
	xor.b32  	%r333, %r333, %r233;
	ld.global.u32 	%r234, [%rd6+88];
	xor.b32  	%r332, %r332, %r234;
	ld.global.u32 	%r235, [%rd6+92];
	xor.b32  	%r331, %r331, %r235;
	ld.global.u32 	%r236, [%rd6+96];
	xor.b32  	%r330, %r330, %r236;
$L__BB0_16:
	and.b32  	%r238, %r200, 32;
	setp.eq.s32 	%p9, %r238, 0;
	@%p9 bra 	$L__BB0_18;
	ld.global.u32 	%r239, [%rd6+100];
	xor.b32  	%r334, %r334, %r239;
	ld.global.u32 	%r240, [%rd6+104];
	xor.b32  	%r333, %r333, %r240;
	ld.global.u32 	%r241, [%rd6+108];
	xor.b32  	%r332, %r332, %r241;
	ld.global.u32 	%r242, [%rd6+112];
	xor.b32  	%r331, %r331, %r242;
	ld.global.u32 	%r243, [%rd6+116];
	xor.b32  	%r330, %r330, %r243;
$L__BB0_18:
	and.b32  	%r245, %r200, 64;
	setp.eq.s32 	%p10, %r245, 0;
	@%p10 bra 	$L__BB0_20;
	ld.global.u32 	%r246, [%rd6+120];
	xor.b32  	%r334, %r334, %r246;
	ld.global.u32 	%r247, [%rd6+124];
	xor.b32  	%r333, %r333, %r247;
	ld.global.u32 	%r248, [%rd6+128];
	xor.b32  	%r332, %r332, %r248;
	ld.global.u32 	%r249, [%rd6+132];
	xor.b32  	%r331, %r331, %r249;
	ld.global.u32 	%r250, [%rd6+136];
	xor.b32  	%r330, %r330, %r250;
$L__BB0_20:
	and.b32  	%r252, %r200, 128;
	setp.eq.s32 	%p11, %r252, 0;
	@%p11 bra 	$L__BB0_22;
	ld.global.u32 	%r253, [%rd6+140];
	xor.b32  	%r334, %r334, %r253;
	ld.global.u32 	%r254, [%rd6+144];
	xor.b32  	%r333, %r333, %r254;
	ld.global.u32 	%r255, [%rd6+148];
	xor.b32  	%r332, %r332, %r255;
	ld.global.u32 	%r256, [%rd6+152];
	xor.b32  	%r331, %r331, %r256;
	ld.global.u32 	%r257, [%rd6+156];
	xor.b32  	%r330, %r330, %r257;
$L__BB0_22:
	and.b32  	%r259, %r200, 256;
	setp.eq.s32 	%p12, %r259, 0;
	@%p12 bra 	$L__BB0_24;
	ld.global.u32 	%r260, [%rd6+160];
	xor.b32  	%r334, %r334, %r260;
	ld.global.u32 	%r261, [%rd6+164];
	xor.b32  	%r333, %r333, %r261;
	ld.global.u32 	%r262, [%rd6+168];
	xor.b32  	%r332, %r332, %r262;
	ld.global.u32 	%r263, [%rd6+172];
	xor.b32  	%r331, %r331, %r263;
	ld.global.u32 	%r264, [%rd6+176];
	xor.b32  	%r330, %r330, %r264;
$L__BB0_24:
	and.b32  	%r266, %r200, 512;
	setp.eq.s32 	%p13, %r266, 0;
	@%p13 bra 	$L__BB0_26;
	ld.global.u32 	%r267, [%rd6+180];
	xor.b32  	%r334, %r334, %r267;
	ld.global.u32 	%r268, [%rd6+184];
	xor.b32  	%r333, %r333, %r268;
	ld.global.u32 	%r269, [%rd6+188];
	xor.b32  	%r332, %r332, %r269;
	ld.global.u32 	%r270, [%rd6+192];
	xor.b32  	%r331, %r331, %r270;
	ld.global.u32 	%r271, [%rd6+196];
	xor.b32  	%r330, %r330, %r271;
$L__BB0_26:
	and.b32  	%r273, %r200, 1024;
	setp.eq.s32 	%p14, %r273, 0;
	@%p14 bra 	$L__BB0_28;
	ld.global.u32 	%r274, [%rd6+200];
	xor.b32  	%r334, %r334, %r274;
	ld.global.u32 	%r275, [%rd6+204];
	xor.b32  	%r333, %r333, %r275;
	ld.global.u32 	%r276, [%rd6+208];
	xor.b32  	%r332, %r332, %r276;
	ld.global.u32 	%r277, [%rd6+212];
	xor.b32  	%r331, %r331, %r277;
	ld.global.u32 	%r278, [%rd6+216];
	xor.b32  	%r330, %r330, %r278;
$L__BB0_28:
	and.b32  	%r280, %r200, 2048;
	setp.eq.s32 	%p15, %r280, 0;
	@%p15 bra 	$L__BB0_30;
	ld.global.u32 	%r281, [%rd6+220];
	xor.b32  	%r334, %r334, %r281;
	ld.global.u32 	%r282, [%rd6+224];
	xor.b32  	%r333, %r333, %r282;
	ld.global.u32 	%r283, [%rd6+228];
	xor.b32  	%r332, %r332, %r283;
	ld.global.u32 	%r284, [%rd6+232];
	xor.b32  	%r331, %r331, %r284;
	ld.global.u32 	%r285, [%rd6+236];
	xor.b32  	%r330, %r330, %r285;
$L__BB0_30:
	and.b32  	%r287, %r200, 4096;
	setp.eq.s32 	%p16, %r287, 0;
	@%p16 bra 	$L__BB0_32;
	ld.global.u32 	%r288, [%rd6+240];
	xor.b32  	%r334, %r334, %r288;
	ld.global.u32 	%r289, [%rd6+244];
	xor.b32  	%r333, %r333, %r289;
	ld.global.u32 	%r290, [%rd6+248];
	xor.b32  	%r332, %r332, %r290;
	ld.global.u32 	%r291, [%rd6+252];
	xor.b32  	%r331, %r331, %r291;
	ld.global.u32 	%r292, [%rd6+256];
	xor.b32  	%r330, %r330, %r292;
$L__BB0_32:
	and.b32  	%r294, %r200, 8192;
	setp.eq.s32 	%p17, %r294, 0;
	@%p17 bra 	$L__BB0_34;
	ld.global.u32 	%r295, [%rd6+260];
	xor.b32  	%r334, %r334, %r295;
	ld.global.u32 	%r296, [%rd6+264];
	xor.b32  	%r333, %r333, %r296;
	ld.global.u32 	%r297, [%rd6+268];
	xor.b32  	%r332, %r332, %r297;
	ld.global.u32 	%r298, [%rd6+272];
	xor.b32  	%r331, %r331, %r298;
	ld.global.u32 	%r299, [%rd6+276];
	xor.b32  	%r330, %r330, %r299;
$L__BB0_34:
	and.b32  	%r301, %r200, 16384;
	setp.eq.s32 	%p18, %r301, 0;
	@%p18 bra 	$L__BB0_36;
	ld.global.u32 	%r302, [%rd6+280];
	xor.b32  	%r334, %r334, %r302;
	ld.global.u32 	%r303, [%rd6+284];
	xor.b32  	%r333, %r333, %r303;
	ld.global.u32 	%r304, [%rd6+288];
	xor.b32  	%r332, %r332, %r304;
	ld.global.u32 	%r305, [%rd6+292];
	xor.b32  	%r331, %r331, %r305;
	ld.global.u32 	%r306, [%rd6+296];
	xor.b32  	%r330, %r330, %r306;
$L__BB0_36:
	and.b32  	%r308, %r200, 32768;
	setp.eq.s32 	%p19, %r308, 0;
	@%p19 bra 	$L__BB0_38;
	ld.global.u32 	%r309, [%rd6+300];
	xor.b32  	%r334, %r334, %r309;
	ld.global.u32 	%r310, [%rd6+304];
	xor.b32  	%r333, %r333, %r310;
	ld.global.u32 	%r311, [%rd6+308];
	xor.b32  	%r332, %r332, %r311;
	ld.global.u32 	%r312, [%rd6+312];
	xor.b32  	%r331, %r331, %r312;
	ld.global.u32 	%r313, [%rd6+316];
	xor.b32  	%r330, %r330, %r313;
$L__BB0_38:
	add.s32 	%r329, %r329, 16;
	setp.ne.s32 	%p20, %r329, 32;
	@%p20 bra 	$L__BB0_6;
	mad.lo.s32 	%r314, %r323, -31, %r11;
	add.s32 	%r323, %r314, 1;
	setp.ne.s32 	%p21, %r323, 5;
	@%p21 bra 	$L__BB0_5;
	st.global.u32 	[%rd2+4], %r334;
	st.global.u32 	[%rd2+8], %r333;
	st.global.u32 	[%rd2+12], %r332;
	st.global.u32 	[%rd2+16], %r331;
	st.global.u32 	[%rd2+20], %r330;
	add.s32 	%r317, %r317, 1;
	setp.lt.u32 	%p22, %r317, %r2;
	@%p22 bra 	$L__BB0_4;
$L__BB0_41:
	shr.u64 	%rd7, %rd18, 2;
	add.s32 	%r316, %r316, 1;
	setp.gt.u64 	%p23, %rd18, 3;
	mov.u64 	%rd18, %rd7;
	@%p23 bra 	$L__BB0_2;
$L__BB0_42:
	mov.b32 	%r315, 0;
	st.global.v2.u32 	[%rd2+24], {%r315, %r315};
	st.global.u32 	[%rd2+32], %r315;
	mov.b64 	%rd17, 0;
	st.global.u64 	[%rd2+40], %rd17;
	ret;

}
	// .globl	_Z10G_testRandPdP17curandStateXORWOW
.visible .entry _Z10G_testRandPdP17curandStateXORWOW(
	.param .u64 .ptr .align 1 _Z10G_testRandPdP17curandStateXORWOW_param_0,
	.param .u64 .ptr .align 1 _Z10G_testRandPdP17curandStateXORWOW_param_1
)
{
	.reg .b32 	%r<17>;
	.reg .b32 	%f<3>;
	.reg .b64 	%rd<9>;
	.reg .b64 	%fd<2>;

	ld.param.u64 	%rd1, [_Z10G_testRandPdP17curandStateXORWOW_param_0];
	ld.param.u64 	%rd2, [_Z10G_testRandPdP17curandStateXORWOW_param_1];
	cvta.to.global.u64 	%rd3, %rd1;
	cvta.to.global.u64 	%rd4, %rd2;
	mov.u32 	%r1, %tid.x;
	mov.u32 	%r2, %ctaid.x;
	mul.wide.u32 	%rd5, %r1, 48;
	add.s64 	%rd6, %rd4, %rd5;
	ld.global.v2.u32 	{%r3, %r4}, [%rd6];
	ld.global.u32 	%r5, [%rd6+20];
	shr.u32 	%r6, %r4, 2;
	xor.b32  	%r7, %r6, %r4;
	shl.b32 	%r8, %r5, 4;
	shl.b32 	%r9, %r7, 1;
	xor.b32  	%r10, %r8, %r9;
	xor.b32  	%r11, %r10, %r5;
	xor.b32  	%r12, %r11, %r7;
	add.s32 	%r13, %r3, %r12;
	add.s32 	%r14, %r13, 362437;
	cvt.rn.f32.u32 	%f1, %r14;
	fma.rn.f32 	%f2, %f1, 0f2F800000, 0f2F000000;
	cvt.f64.f32 	%fd1, %f2;
	shl.b32 	%r15, %r2, 2;
	add.s32 	%r16, %r15, %r1;
	mul.wide.u32 	%rd7, %r16, 8;
	add.s64 	%rd8, %rd3, %rd7;
	st.global.f64 	[%rd8], %fd1;
	ret;

}


// ===== COMPILED SASS (sm_100) =====

	.target	sm_100

	.elftype	@"ET_EXEC"


//--------------------- .note.nv.tkinfo           --------------------------
	.section	.note.nv.tkinfo,"",@"SHT_NOTE"
	.sectionflags	@"SHF_NOTE_NV_TKINFO"
	.tkinfo
        /*0018*/ 	.word	0x00000002
        /*0030*/ 	.string	""
        /*0030*/ 	.string	"ptxas"
        /*0030*/ 	.string	"Cuda compilation tools, release 13.0, V13.0.88"
        /*0030*/ 	.string	"Build cuda_13.0.r13.0/compiler.36424714_0"
        /*0030*/ 	.string	"-arch sm_100 -m 64 "



//--------------------- .note.nv.cuinfo           --------------------------
	.section	.note.nv.cuinfo,"",@"SHT_NOTE"
	.sectionflags	@"SHF_NOTE_NV_CUINFO"
        /*0018*/ 	.short	0x0002
        /*001a*/ 	.short	0x0064
        /*001c*/ 	.short	0x0082
	.zero		2


//--------------------- .nv.info                  --------------------------
	.section	.nv.info,"",@"SHT_CUDA_INFO"
	.align	4


	//----- nvinfo : EIATTR_REGCOUNT
	.align		4
        /*0000*/ 	.byte	0x04, 0x2f
        /*0002*/ 	.short	(.L_10 - .L_9)
	.align		4
.L_9:
        /*0004*/ 	.word	index@(_Z7G_srandP17curandStateXORWOWm)
        /*0008*/ 	.word	0x0000001f


	//----- nvinfo : EIATTR_FRAME_SIZE
	.align		4
.L_10:
        /*000c*/ 	.byte	0x04, 0x11
        /*000e*/ 	.short	(.L_12 - .L_11)
	.align		4
.L_11:
        /*0010*/ 	.word	index@(_Z7G_srandP17curandStateXORWOWm)
        /*0014*/ 	.word	0x00000000


	//----- nvinfo : EIATTR_REGCOUNT
	.align		4
.L_12:
        /*0018*/ 	.byte	0x04, 0x2f
        /*001a*/ 	.short	(.L_14 - .L_13)
	.align		4
.L_13:
        /*001c*/ 	.word	index@(_Z10G_testRandPdP17curandStateXORWOW)
        /*0020*/ 	.word	0x0000000c


	//----- nvinfo : EIATTR_FRAME_SIZE
	.align		4
.L_14:
        /*0024*/ 	.byte	0x04, 0x11
        /*0026*/ 	.short	(.L_16 - .L_15)
	.align		4
.L_15:
        /*0028*/ 	.word	index@(_Z10G_testRandPdP17curandStateXORWOW)
        /*002c*/ 	.word	0x00000000


	//----- nvinfo : EIATTR_MIN_STACK_SIZE
	.align		4
.L_16:
        /*0030*/ 	.byte	0x04, 0x12
        /*0032*/ 	.short	(.L_18 - .L_17)
	.align		4
.L_17:
        /*0034*/ 	.word	index@(_Z10G_testRandPdP17curandStateXORWOW)
        /*0038*/ 	.word	0x00000000


	//----- nvinfo : EIATTR_MIN_STACK_SIZE
	.align		4
.L_18:
        /*003c*/ 	.byte	0x04, 0x12
        /*003e*/ 	.short	(.L_20 - .L_19)
	.align		4
.L_19:
        /*0040*/ 	.word	index@(_Z7G_srandP17curandStateXORWOWm)
        /*0044*/ 	.word	0x00000000
.L_20:


//--------------------- .nv.compat                --------------------------
	.section	.nv.compat,"",@"SHT_CUDA_COMPAT_INFO"
	.align	4
        /*0000*/ 	.byte	0x02, 0x09, 0x00, 0x00, 0x02, 0x02, 0x01, 0x00, 0x02, 0x05, 0x05, 0x00, 0x03, 0x07, 0x01, 0x01
        /*0010*/ 	.byte	0x02, 0x03, 0x00, 0x00, 0x02, 0x06, 0x01, 0x00, 0x04, 0x0b, 0x08, 0x00, 0x09, 0x00, 0x00, 0x00
        /*0020*/ 	.byte	0x00, 0x00, 0x00, 0x00


//--------------------- .nv.info._Z10G_testRandPdP17curandStateXORWOW --------------------------
	.section	.nv.info._Z10G_testRandPdP17curandStateXORWOW,"",@"SHT_CUDA_INFO"
	.sectionflags	@""
	.align	4


	//----- nvinfo : EIATTR_CUDA_API_VERSION
	.align		4
        /*0000*/ 	.byte	0x04, 0x37
        /*0002*/ 	.short	(.L_22 - .L_21)
.L_21:
        /*0004*/ 	.word	0x00000082


	//----- nvinfo : EIATTR_KPARAM_INFO
	.align		4
.L_22:
        /*0008*/ 	.byte	0x04, 0x17
        /*000a*/ 	.short	(.L_24 - .L_23)
.L_23:
        /*000c*/ 	.word	0x00000000
        /*0010*/ 	.short	0x0001
        /*0012*/ 	.short	0x0008
        /*0014*/ 	.byte	0x00, 0xf5, 0x21, 0x00


	//----- nvinfo : EIATTR_KPARAM_INFO
	.align		4
.L_24:
        /*0018*/ 	.byte	0x04, 0x17
        /*001a*/ 	.short	(.L_26 - .L_25)
.L_25:
        /*001c*/ 	.word	0x00000000
        /*0020*/ 	.short	0x0000
        /*0022*/ 	.short	0x0000
        /*0024*/ 	.byte	0x00, 0xf5, 0x21, 0x00


	//----- nvinfo : EIATTR_SPARSE_MMA_MASK
	.align		4
.L_26:
        /*0028*/ 	.byte	0x03, 0x50
        /*002a*/ 	.short	0x0000


	//----- nvinfo : EIATTR_MAXREG_COUNT
	.align		4
        /*002c*/ 	.byte	0x03, 0x1b
        /*002e*/ 	.short	0x00ff


	//----- nvinfo : EIATTR_MERCURY_ISA_VERSION
	.align		4
        /*0030*/ 	.byte	0x03, 0x5f
        /*0032*/ 	.short	0x0101


	//----- nvinfo : EIATTR_VRC_CTA_INIT_COUNT
	.align		4
        /*0034*/ 	.byte	0x02, 0x4a
	.zero		1
	.zero		1


	//----- nvinfo : EIATTR_EXIT_INSTR_OFFSETS
	.align		4
        /*0038*/ 	.byte	0x04, 0x1c
        /*003a*/ 	.short	(.L_28 - .L_27)


	//   ....[0]....
.L_27:
        /*003c*/ 	.word	0x00000170


	//----- nvinfo : EIATTR_CBANK_PARAM_SIZE
	.align		4
.L_28:
        /*0040*/ 	.byte	0x03, 0x19
        /*0042*/ 	.short	0x0010


	//----- nvinfo : EIATTR_PARAM_CBANK
	.align		4
        /*0044*/ 	.byte	0x04, 0x0a
        /*0046*/ 	.short	(.L_30 - .L_29)
	.align		4
.L_29:
        /*0048*/ 	.word	index@(.nv.constant0._Z10G_testRandPdP17curandStateXORWOW)
        /*004c*/ 	.short	0x0380
        /*004e*/ 	.short	0x0010


	//----- nvinfo : EIATTR_SW_WAR
	.align		4
.L_30:
        /*0050*/ 	.byte	0x04, 0x36
        /*0052*/ 	.short	(.L_32 - .L_31)
.L_31:
        /*0054*/ 	.word	0x00000008
.L_32:


//--------------------- .nv.info._Z7G_srandP17curandStateXORWOWm --------------------------
	.section	.nv.info._Z7G_srandP17curandStateXORWOWm,"",@"SHT_CUDA_INFO"
	.sectionflags	@""
	.align	4


	//----- nvinfo : EIATTR_CUDA_API_VERSION
	.align		4
        /*0000*/ 	.byte	0x04, 0x37
        /*0002*/ 	.short	(.L_34 - .L_33)
.L_33:
        /*0004*/ 	.word	0x00000082


	//----- nvinfo : EIATTR_KPARAM_INFO
	.align		4
.L_34:
        /*0008*/ 	.byte	0x04, 0x17
        /*000a*/ 	.short	(.L_36 - .L_35)
.L_35:
        /*000c*/ 	.word	0x00000000
        /*0010*/ 	.short	0x0001
        /*0012*/ 	.short	0x0008
        /*0014*/ 	.byte	0x00, 0xf0, 0x21, 0x00


	//----- nvinfo : EIATTR_KPARAM_INFO
	.align		4
.L_36:
        /*0018*/ 	.byte	0x04, 0x17
        /*001a*/ 	.short	(.L_38 - .L_37)
.L_37:
        /*001c*/ 	.word	0x00000000
        /*0020*/ 	.short	0x0000
        /*0022*/ 	.short	0x0000
        /*0024*/ 	.byte	0x00, 0xf5, 0x21, 0x00


	//----- nvinfo : EIATTR_SPARSE_MMA_MASK
	.align		4
.L_38:
        /*0028*/ 	.byte	0x03, 0x50
        /*002a*/ 	.short	0x0000


	//----- nvinfo : EIATTR_MAXREG_COUNT
	.align		4
        /*002c*/ 	.byte	0x03, 0x1b
        /*002e*/ 	.short	0x00ff


	//----- nvinfo : EIATTR_MERCURY_ISA_VERSION
	.align		4
        /*0030*/ 	.byte	0x03, 0x5f
        /*0032*/ 	.short	0x0101


	//----- nvinfo : EIATTR_VRC_CTA_INIT_COUNT
	.align		4
        /*0034*/ 	.byte	0x02, 0x4a
	.zero		1
	.zero		1


	//----- nvinfo : EIATTR_EXIT_INSTR_OFFSETS
	.align		4
        /*0038*/ 	.byte	0x04, 0x1c
        /*003a*/ 	.short	(.L_40 - .L_39)


	//   ....[0]....
.L_39:
        /*003c*/ 	.word	0x00000f20


	//----- nvinfo : EIATTR_CRS_STACK_SIZE
	.align		4
.L_40:
        /*0040*/ 	.byte	0x04, 0x1e
        /*0042*/ 	.short	(.L_42 - .L_41)
.L_41:
        /*0044*/ 	.word	0x00000000


	//----- nvinfo : EIATTR_CBANK_PARAM_SIZE
	.align		4
.L_42:
        /*0048*/ 	.byte	0x03, 0x19
        /*004a*/ 	.short	0x0010


	//----- nvinfo : EIATTR_PARAM_CBANK
	.align		4
        /*004c*/ 	.byte	0x04, 0x0a
        /*004e*/ 	.short	(.L_44 - .L_43)
	.align		4
.L_43:
        /*0050*/ 	.word	index@(.nv.constant0._Z7G_srandP17curandStateXORWOWm)
        /*0054*/ 	.short	0x0380
        /*0056*/ 	.short	0x0010


	//----- nvinfo : EIATTR_SW_WAR
	.align		4
.L_44:
        /*0058*/ 	.byte	0x04, 0x36
        /*005a*/ 	.short	(.L_46 - .L_45)
.L_45:
        /*005c*/ 	.word	0x00000008
.L_46:


//--------------------- .nv.callgraph             --------------------------
	.section	.nv.callgraph,"",@"SHT_CUDA_CALLGRAPH"
	.align	4
	.sectionentsize	8
	.align		4
        /*0000*/ 	.word	0x00000000
	.align		4
        /*0004*/ 	.word	0xffffffff
	.align		4
        /*0008*/ 	.word	0x00000000
	.align		4
        /*000c*/ 	.word	0xfffffffe
	.align		4
        /*0010*/ 	.word	0x00000000
	.align		4
        /*0014*/ 	.word	0xfffffffd
	.align		4
        /*0018*/ 	.word	0x00000000
	.align		4
        /*001c*/ 	.word	0xfffffffc


//--------------------- .nv.constant4             --------------------------
	.section	.nv.constant4,"a",@progbits
	.align	8
	.align		8
.nv.constant4:
        /*0000*/ 	.dword	precalc_xorwow_matrix
	.align		8
        /*0008*/ 	.dword	precalc_xorwow_offset_matrix
	.align		8
        /*0010*/ 	.dword	mrg32k3aM1
	.align		8
        /*0018*/ 	.dword	mrg32k3aM2
	.align		8
        /*0020*/ 	.dword	mrg32k3aM1SubSeq
	.align		8
        /*0028*/ 	.dword	mrg32k3aM2SubSeq
	.align		8
        /*0030*/ 	.dword	mrg32k3aM1Seq
	.align		8
        /*0038*/ 	.dword	mrg32k3aM2Seq


//--------------------- .nv.constant3             --------------------------
	.section	.nv.constant3,"a",@progbits
	.align	8
.nv.constant3:
	.type		__cr_lgamma_table,@object
	.size		__cr_lgamma_table,(.L_8 - __cr_lgamma_table)
__cr_lgamma_table:
        /*0000*/ 	.byte	0x00, 0x00, 0x00, 0x00, 0x00, 0x00, 0x00, 0x00, 0x00, 0x00, 0x00, 0x00, 0x00, 0x00, 0x00, 0x00
        /*0010*/ 	.byte	0xef, 0x39, 0xfa, 0xfe, 0x42, 0x2e, 0xe6, 0x3f, 0x02, 0x20, 0x2a, 0xfa, 0x0b, 0xab, 0xfc, 0x3f
        /*0020*/ 	.byte	0xf9, 0x2c, 0x92, 0x7c, 0xa7, 0x6c, 0x09, 0x40, 0xc9, 0x79, 0x44, 0x3c, 0x64, 0x26, 0x13, 0x40
        /*0030*/ 	.byte	0xca, 0x01, 0xcf, 0x3a, 0x27, 0x51, 0x1a, 0x40, 0x30, 0xcc, 0x2d, 0xf3, 0xe1, 0x0c, 0x21, 0x40
        /*0040*/ 	.byte	0x0d, 0xb7, 0xfc, 0x82, 0x8e, 0x35, 0x25, 0x40
.L_8:


//--------------------- .text._Z10G_testRandPdP17curandStateXORWOW --------------------------
	.section	.text._Z10G_testRandPdP17curandStateXORWOW,"ax",@progbits
	.align	128
        .global         _Z10G_testRandPdP17curandStateXORWOW
        .type           _Z10G_testRandPdP17curandStateXORWOW,@function
        .size           _Z10G_testRandPdP17curandStateXORWOW,(.L_x_10 - _Z10G_testRandPdP17curandStateXORWOW)
        .other          _Z10G_testRandPdP17curandStateXORWOW,@"STO_CUDA_ENTRY STV_DEFAULT"
_Z10G_testRandPdP17curandStateXORWOW:
.text._Z10G_testRandPdP17curandStateXORWOW:
[----:B------:R-:W-:Y:S01]  /*0000*/  LDC R1, c[0x0][0x37c] ;  /* 0x0000df00ff017b82 */ /* 0x000fe20000000800 */
[----:B------:R-:W0:Y:S07]  /*0010*/  S2R R9, SR_TID.X ;  /* 0x0000000000097919 */ /* 0x000e2e0000002100 */
[----:B------:R-:W0:Y:S01]  /*0020*/  LDC.64 R2, c[0x0][0x388] ;  /* 0x0000e200ff027b82 */ /* 0x000e220000000a00 */
[----:B------:R-:W1:Y:S01]  /*0030*/  LDCU.64 UR4, c[0x0][0x358] ;  /* 0x00006b00ff0477ac */ /* 0x000e620008000a00 */
[----:B0-----:R-:W-:-:S05]  /*0040*/  IMAD.WIDE.U32 R2, R9, 0x30, R2 ;  /* 0x0000003009027825 */ /* 0x001fca00078e0002 */
[----:B-1----:R-:W2:Y:S04]  /*0050*/  LDG.E.64 R6, desc[UR4][R2.64] ;  /* 0x0000000402067981 */ /* 0x002ea8000c1e1b00 */
[----:B------:R-:W3:Y:S01]  /*0060*/  LDG.E R0, desc[UR4][R2.64+0x14] ;  /* 0x0000140402007981 */ /* 0x000ee2000c1e1900 */
[----:B------:R-:W0:Y:S01]  /*0070*/  S2R R8, SR_CTAID.X ;  /* 0x0000000000087919 */ /* 0x000e220000002500 */
[----:B--2---:R-:W-:-:S04]  /*0080*/  SHF.R.U32.HI R4, RZ, 0x2, R7 ;  /* 0x00000002ff047819 */ /* 0x004fc80000011607 */
[----:B------:R-:W-:Y:S01]  /*0090*/  LOP3.LUT R4, R4, R7, RZ, 0x3c, !PT ;  /* 0x0000000704047212 */ /* 0x000fe200078e3cff */
[----:B---3--:R-:W-:-:S04]  /*00a0*/  IMAD.SHL.U32 R5, R0, 0x10, RZ ;  /* 0x0000001000057824 */ /* 0x008fc800078e00ff */
[----:B------:R-:W-:-:S05]  /*00b0*/  IMAD.SHL.U32 R7, R4, 0x2, RZ ;  /* 0x0000000204077824 */ /* 0x000fca00078e00ff */
[----:B------:R-:W-:-:S04]  /*00c0*/  LOP3.LUT R5, R0, R5, R7, 0x96, !PT ;  /* 0x0000000500057212 */ /* 0x000fc800078e9607 */
[----:B------:R-:W-:Y:S02]  /*00d0*/  LOP3.LUT R7, R5, R4, RZ, 0x3c, !PT ;  /* 0x0000000405077212 */ /* 0x000fe400078e3cff */
[----:B------:R-:W1:Y:S02]  /*00e0*/  LDC.64 R4, c[0x0][0x380] ;  /* 0x0000e000ff047b82 */ /* 0x000e640000000a00 */
[----:B------:R-:W-:Y:S01]  /*00f0*/  IADD3 R6, PT, PT, R6, 0x587c5, R7 ;  /* 0x000587c506067810 */ /* 0x000fe20007ffe007 */
[----:B------:R-:W-:-:S03]  /*0100*/  HFMA2 R7, -RZ, RZ, 0.1171875, 0 ;  /* 0x2f800000ff077431 */ /* 0x000fc600000001ff */
[----:B------:R-:W-:-:S05]  /*0110*/  I2FP.F32.U32 R6, R6 ;  /* 0x0000000600067245 */ /* 0x000fca0000201000 */
[----:B------:R-:W-:Y:S01]  /*0120*/  FFMA R2, R6, R7, 1.1641532182693481445e-10 ;  /* 0x2f00000006027423 */ /* 0x000fe20000000007 */
[----:B0-----:R-:W-:-:S05]  /*0130*/  IMAD R7, R8, 0x4, R9 ;  /* 0x0000000408077824 */ /* 0x001fca00078e0209 */
[----:B------:R-:W0:Y:S01]  /*0140*/  F2F.F64.F32 R2, R2 ;  /* 0x0000000200027310 */ /* 0x000e220000201800 */
[----:B-1----:R-:W-:-:S05]  /*0150*/  IMAD.WIDE.U32 R4, R7, 0x8, R4 ;  /* 0x0000000807047825 */ /* 0x002fca00078e0004 */
[----:B0-----:R-:W-:Y:S01]  /*0160*/  STG.E.64 desc[UR4][R4.64], R2 ;  /* 0x0000000204007986 */ /* 0x001fe2000c101b04 */
[----:B------:R-:W-:Y:S05]  /*0170*/  EXIT ;  /* 0x000000000000794d */ /* 0x000fea0003800000 */
.L_x_0:
[----:B------:R-:W-:-:S00]  /*0180*/  BRA `(.L_x_0) ;  /* 0xfffffffc00fc7947 */ /* 0x000fc0000383ffff */
[----:B------:R-:W-:-:S00]  /*0190*/  NOP ;  /* 0x0000000000007918 */ /* 0x000fc00000000000 */
        /* <DEDUP_REMOVED lines=14> */
.L_x_10:


//--------------------- .text._Z7G_srandP17curandStateXORWOWm --------------------------
	.section	.text._Z7G_srandP17curandStateXORWOWm,"ax",@progbits
	.align	128
        .global         _Z7G_srandP17curandStateXORWOWm
        .type           _Z7G_srandP17curandStateXORWOWm,@function
        .size           _Z7G_srandP17curandStateXORWOWm,(.L_x_11 - _Z7G_srandP17curandStateXORWOWm)
        .other          _Z7G_srandP17curandStateXORWOWm,@"STO_CUDA_ENTRY STV_DEFAULT"
_Z7G_srandP17curandStateXORWOWm:
.text._Z7G_srandP17curandStateXORWOWm:
[----:B------:R-:W-:Y:S08]  /*0000*/  LDC R1, c[0x0][0x37c] ;  /* 0x0000df00ff017b82 */ /* 0x000ff00000000800 */
[----:B------:R-:W0:Y:S01]  /*0010*/  LDC.64 R4, c[0x0][0x388] ;  /* 0x0000e200ff047b82 */ /* 0x000e220000000a00 */
[----:B------:R-:W1:Y:S01]  /*0020*/  S2R R13, SR_TID.X ;  /* 0x00000000000d7919 */ /* 0x000e620000002100 */
[----:B------:R-:W2:Y:S01]  /*0030*/  LDCU.64 UR4, c[0x0][0x358] ;  /* 0x00006b00ff0477ac */ /* 0x000ea20008000a00 */
[----:B------:R-:W-:Y:S05]  /*0040*/  BSSY.RECONVERGENT B0, `(.L_x_1) ;  /* 0x00000e7000007945 */ /* 0x000fea0003800200 */
[----:B------:R-:W1:Y:S01]  /*0050*/  LDC.64 R2, c[0x0][0x380] ;  /* 0x0000e000ff027b82 */ /* 0x000e620000000a00 */
[----:B0-----:R-:W-:-:S02]  /*0060*/  LOP3.LUT R0, R4, 0xaad26b49, RZ, 0x3c, !PT ;  /* 0xaad26b4904007812 */ /* 0x001fc400078e3cff */
[----:B------:R-:W-:-:S03]  /*0070*/  LOP3.LUT R4, R5, 0xf7dcefdd, RZ, 0x3c, !PT ;  /* 0xf7dcefdd05047812 */ /* 0x000fc600078e3cff */
[----:B------:R-:W-:Y:S02]  /*0080*/  IMAD R0, R0, 0x4182bed5, RZ ;  /* 0x4182bed500007824 */ /* 0x000fe400078e02ff */
[----:B------:R-:W-:Y:S02]  /*0090*/  IMAD R5, R4, -0x658354e5, RZ ;  /* 0x9a7cab1b04057824 */ /* 0x000fe400078e02ff */
[----:B-1----:R-:W-:Y:S01]  /*00a0*/  IMAD.WIDE.U32 R2, R13, 0x30, R2 ;  /* 0x000000300d027825 */ /* 0x002fe200078e0002 */
[C---:B------:R-:W-:Y:S02]  /*00b0*/  LOP3.LUT R8, R0.reuse, 0x159a55e5, RZ, 0x3c, !PT ;  /* 0x159a55e500087812 */ /* 0x040fe400078e3cff */
[C---:B------:R-:W-:Y:S01]  /*00c0*/  IADD3 R6, PT, PT, R0.reuse, 0x64f0c9, R5 ;  /* 0x0064f0c900067810 */ /* 0x040fe20007ffe005 */
[C---:B------:R-:W-:Y:S01]  /*00d0*/  VIADD R7, R0.reuse, 0x75bcd15 ;  /* 0x075bcd1500077836 */ /* 0x040fe20000000000 */
[----:B------:R-:W-:Y:S01]  /*00e0*/  LOP3.LUT R10, R5, 0x5491333, RZ, 0x3c, !PT ;  /* 0x05491333050a7812 */ /* 0x000fe200078e3cff */
[----:B------:R-:W-:Y:S01]  /*00f0*/  VIADD R11, R0, 0x583f19 ;  /* 0x00583f19000b7836 */ /* 0x000fe20000000000 */
[----:B------:R-:W-:Y:S01]  /*0100*/  ISETP.NE.AND P0, PT, R13, RZ, PT ;  /* 0x000000ff0d00720c */ /* 0x000fe20003f05270 */
[----:B------:R-:W-:Y:S01]  /*0110*/  VIADD R9, R5, 0x1f123bb5 ;  /* 0x1f123bb505097836 */ /* 0x000fe20000000000 */
[----:B--2---:R0:W-:Y:S04]  /*0120*/  STG.E.64 desc[UR4][R2.64], R6 ;  /* 0x0000000602007986 */ /* 0x0041e8000c101b04 */
[----:B------:R0:W-:Y:S04]  /*0130*/  STG.E.64 desc[UR4][R2.64+0x8], R8 ;  /* 0x0000080802007986 */ /* 0x0001e8000c101b04 */
[----:B------:R0:W-:Y:S03]  /*0140*/  STG.E.64 desc[UR4][R2.64+0x10], R10 ;  /* 0x0000100a02007986 */ /* 0x0001e6000c101b04 */
[----:B------:R-:W-:Y:S05]  /*0150*/  @!P0 BRA `(.L_x_2) ;  /* 0x0000000c00548947 */ /* 0x000fea0003800000 */
[----:B------:R-:W-:Y:S01]  /*0160*/  IMAD.MOV.U32 R0, RZ, RZ, R13 ;  /* 0x000000ffff007224 */ /* 0x000fe200078e000d */
[----:B0-----:R-:W-:-:S07]  /*0170*/  CS2R R10, SRZ ;  /* 0x00000000000a7805 */ /* 0x001fce000001ff00 */
.L_x_8:
[----:B0-----:R-:W-:Y:S01]  /*0180*/  LOP3.LUT R2, R0, 0x3, RZ, 0xc0, !PT ;  /* 0x0000000300027812 */ /* 0x001fe200078ec0ff */
[----:B------:R-:W-:Y:S03]  /*0190*/  BSSY.RECONVERGENT B1, `(.L_x_3) ;  /* 0x00000cb000017945 */ /* 0x000fe60003800200 */
[----:B------:R-:W-:-:S04]  /*01a0*/  ISETP.NE.U32.AND P0, PT, R2, RZ, PT ;  /* 0x000000ff0200720c */ /* 0x000fc80003f05070 */
[----:B------:R-:W-:-:S13]  /*01b0*/  ISETP.NE.AND.EX P0, PT, RZ, RZ, PT, P0 ;  /* 0x000000ffff00720c */ /* 0x000fda0003f05300 */
[----:B------:R-:W-:Y:S05]  /*01c0*/  @!P0 BRA `(.L_x_4) ;  /* 0x0000000c001c8947 */ /* 0x000fea0003800000 */
[----:B------:R-:W0:Y:S01]  /*01d0*/  LDC.64 R6, c[0x4][RZ] ;  /* 0x01000000ff067b82 */ /* 0x000e220000000a00 */
[----:B------:R-:W-:Y:S02]  /*01e0*/  IMAD.MOV.U32 R12, RZ, RZ, RZ ;  /* 0x000000ffff0c7224 */ /* 0x000fe400078e00ff */
[----:B0-----:R-:W-:-:S07]  /*01f0*/  IMAD.WIDE.U32 R6, R10, 0xc80, R6 ;  /* 0x00000c800a067825 */ /* 0x001fce00078e0006 */
.L_x_7:
[----:B0-----:R-:W-:Y:S01]  /*0200*/  IMAD.MOV.U32 R13, RZ, RZ, RZ ;  /* 0x000000ffff0d7224 */ /* 0x001fe200078e00ff */
[----:B------:R-:W-:Y:S01]  /*0210*/  CS2R R2, SRZ ;  /* 0x0000000000027805 */ /* 0x000fe2000001ff00 */
[----:B------:R-:W-:Y:S01]  /*0220*/  IMAD.MOV.U32 R15, RZ, RZ, RZ ;  /* 0x000000ffff0f7224 */ /* 0x000fe200078e00ff */
[----:B------:R-:W-:-:S07]  /*0230*/  CS2R R4, SRZ ;  /* 0x0000000000047805 */ /* 0x000fce000001ff00 */
.L_x_6:
[----:B------:R-:W0:Y:S01]  /*0240*/  S2R R14, SR_TID.X ;  /* 0x00000000000e7919 */ /* 0x000e220000002100 */
[----:B------:R-:W0:Y:S02]  /*0250*/  LDC.64 R8, c[0x0][0x380] ;  /* 0x0000e000ff087b82 */ /* 0x000e240000000a00 */
[----:B0-----:R-:W-:-:S04]  /*0260*/  IMAD.WIDE.U32 R8, R14, 0x30, R8 ;  /* 0x000000300e087825 */ /* 0x001fc800078e0008 */
[----:B------:R-:W-:-:S05]  /*0270*/  IMAD.WIDE.U32 R8, R15, 0x4, R8 ;  /* 0x000000040f087825 */ /* 0x000fca00078e0008 */
[----:B------:R0:W5:Y:S01]  /*0280*/  LDG.E R16, desc[UR4][R8.64+0x4] ;  /* 0x0000040408107981 */ /* 0x000162000c1e1900 */
[----:B------:R-:W-:-:S07]  /*0290*/  IMAD.MOV.U32 R17, RZ, RZ, RZ ;  /* 0x000000ffff117224 */ /* 0x000fce00078e00ff */
.L_x_5:
[----:B-----5:R-:W-:Y:S01]  /*02a0*/  SHF.R.U32.HI R24, RZ, R17, R16 ;  /* 0x00000011ff187219 */ /* 0x020fe20000011610 */
[----:B0-----:R-:W-:-:S03]  /*02b0*/  IMAD.SHL.U32 R8, R15, 0x20, RZ ;  /* 0x000000200f087824 */ /* 0x001fc600078e00ff */
[----:B------:R-:W-:Y:S01]  /*02c0*/  LOP3.LUT R9, R24, 0x1, RZ, 0xc0, !PT ;  /* 0x0000000118097812 */ /* 0x000fe200078ec0ff */
[----:B------:R-:W-:-:S03]  /*02d0*/  IMAD.IADD R8, R8, 0x1, R17 ;  /* 0x0000000108087824 */ /* 0x000fc600078e0211 */
[----:B------:R-:W-:Y:S01]  /*02e0*/  ISETP.NE.U32.AND P0, PT, R9, 0x1, PT ;  /* 0x000000010900780c */ /* 0x000fe20003f05070 */
[----:B------:R-:W-:-:S03]  /*02f0*/  IMAD R9, R8, 0x5, RZ ;  /* 0x0000000508097824 */ /* 0x000fc600078e02ff */
[----:B------:R-:W-:Y:S01]  /*0300*/  R2P PR, R24, 0x7e ;  /* 0x0000007e18007804 */ /* 0x000fe20000000000 */
[----:B------:R-:W-:-:S08]  /*0310*/  IMAD.WIDE.U32 R8, R9, 0x4, R6 ;  /* 0x0000000409087825 */ /* 0x000fd000078e0006 */
[----:B------:R-:W2:Y:S04]  /*0320*/  @!P0 LDG.E R18, desc[UR4][R8.64] ;  /* 0x0000000408128981 */ /* 0x000ea8000c1e1900 */
[----:B------:R-:W3:Y:S04]  /*0330*/  @P1 LDG.E R22, desc[UR4][R8.64+0x14] ;  /* 0x0000140408161981 */ /* 0x000ee8000c1e1900 */
[----:B------:R-:W4:Y:S04]  /*0340*/  @!P0 LDG.E R20, desc[UR4][R8.64+0x10] ;  /* 0x0000100408148981 */ /* 0x000f28000c1e1900 */
[----:B------:R-:W4:Y:S04]  /*0350*/  @P2 LDG.E R28, desc[UR4][R8.64+0x28] ;  /* 0x00002804081c2981 */ /* 0x000f28000c1e1900 */
[----:B------:R-:W4:Y:S04]  /*0360*/  @P1 LDG.E R26, desc[UR4][R8.64+0x24] ;  /* 0x00002404081a1981 */ /* 0x000f28000c1e1900 */
[----:B------:R-:W4:Y:S04]  /*0370*/  @P3 LDG.E R21, desc[UR4][R8.64+0x3c] ;  /* 0x00003c0408153981 */ /* 0x000f28000c1e1900 */
[----:B------:R-:W4:Y:S04]  /*0380*/  @P2 LDG.E R19, desc[UR4][R8.64+0x38] ;  /* 0x0000380408132981 */ /* 0x000f28000c1e1900 */
[----:B------:R-:W4:Y:S04]  /*0390*/  @P4 LDG.E R23, desc[UR4][R8.64+0x50] ;  /* 0x0000500408174981 */ /* 0x000f28000c1e1900 */
[----:B------:R-:W4:Y:S01]  /*03a0*/  @P1 LDG.E R25, desc[UR4][R8.64+0x20] ;  /* 0x0000200408191981 */ /* 0x000f22000c1e1900 */
[----:B--2---:R-:W-:-:S03]  /*03b0*/  @!P0 LOP3.LUT R13, R13, R18, RZ, 0x3c, !PT ;  /* 0x000000120d0d8212 */ /* 0x004fc600078e3cff */
[----:B------:R-:W2:Y:S01]  /*03c0*/  @!P0 LDG.E R18, desc[UR4][R8.64+0x8] ;  /* 0x0000080408128981 */ /* 0x000ea2000c1e1900 */
[----:B---3--:R-:W-:-:S03]  /*03d0*/  @P1 LOP3.LUT R13, R13, R22, RZ, 0x3c, !PT ;  /* 0x000000160d0d1212 */ /* 0x008fc600078e3cff */
[----:B------:R-:W3:Y:S01]  /*03e0*/  @P3 LDG.E R22, desc[UR4][R8.64+0x4c] ;  /* 0x00004c0408163981 */ /* 0x000ee2000c1e1900 */
[----:B----4-:R-:W-:-:S03]  /*03f0*/  @!P0 LOP3.LUT R3, R3, R20, RZ, 0x3c, !PT ;  /* 0x0000001403038212 */ /* 0x010fc600078e3cff */
[----:B------:R-:W4:Y:S01]  /*0400*/  @P1 LDG.E R20, desc[UR4][R8.64+0x1c] ;  /* 0x00001c0408141981 */ /* 0x000f22000c1e1900 */
[----:B------:R-:W-:Y:S02]  /*0410*/  @P2 LOP3.LUT R13, R13, R28, RZ, 0x3c, !PT ;  /* 0x0000001c0d0d2212 */ /* 0x000fe400078e3cff */
[----:B------:R-:W-:Y:S02]  /*0420*/  @P1 LOP3.LUT R3, R3, R26, RZ, 0x3c, !PT ;  /* 0x0000001a03031212 */ /* 0x000fe400078e3cff */
[----:B------:R-:W4:Y:S01]  /*0430*/  @P5 LDG.E R26, desc[UR4][R8.64+0x64] ;  /* 0x00006404081a5981 */ /* 0x000f22000c1e1900 */
[----:B------:R-:W-:-:S03]  /*0440*/  @P3 LOP3.LUT R13, R13, R21, RZ, 0x3c, !PT ;  /* 0x000000150d0d3212 */ /* 0x000fc600078e3cff */
[----:B------:R-:W4:Y:S01]  /*0450*/  @!P0 LDG.E R21, desc[UR4][R8.64+0xc] ;  /* 0x00000c0408158981 */ /* 0x000f22000c1e1900 */
[----:B------:R-:W-:-:S03]  /*0460*/  @P2 LOP3.LUT R3, R3, R19, RZ, 0x3c, !PT ;  /* 0x0000001303032212 */ /* 0x000fc600078e3cff */
[----:B------:R-:W4:Y:S01]  /*0470*/  @!P0 LDG.E R19, desc[UR4][R8.64+0x4] ;  /* 0x0000040408138981 */ /* 0x000f22000c1e1900 */
[----:B------:R-:W-:-:S03]  /*0480*/  @P4 LOP3.LUT R13, R13, R23, RZ, 0x3c, !PT ;  /* 0x000000170d0d4212 */ /* 0x000fc600078e3cff */
[----:B------:R-:W4:Y:S01]  /*0490*/  @P1 LDG.E R23, desc[UR4][R8.64+0x18] ;  /* 0x0000180408171981 */ /* 0x000f22000c1e1900 */
[----:B--2---:R-:W-:-:S03]  /*04a0*/  @!P0 LOP3.LUT R5, R5, R18, RZ, 0x3c, !PT ;  /* 0x0000001205058212 */ /* 0x004fc600078e3cff */
[----:B------:R-:W2:Y:S01]  /*04b0*/  @P2 LDG.E R18, desc[UR4][R8.64+0x30] ;  /* 0x0000300408122981 */ /* 0x000ea2000c1e1900 */
[----:B---3--:R-:W-:-:S03]  /*04c0*/  @P3 LOP3.LUT R3, R3, R22, RZ, 0x3c, !PT ;  /* 0x0000001603033212 */ /* 0x008fc600078e3cff */
[----:B------:R-:W3:Y:S01]  /*04d0*/  @P4 LDG.E R22, desc[UR4][R8.64+0x60] ;  /* 0x0000600408164981 */ /* 0x000ee2000c1e1900 */
[----:B----4-:R-:W-:-:S03]  /*04e0*/  @P1 LOP3.LUT R5, R5, R20, RZ, 0x3c, !PT ;  /* 0x0000001405051212 */ /* 0x010fc600078e3cff */
[----:B------:R-:W4:Y:S01]  /*04f0*/  @P3 LDG.E R20, desc[UR4][R8.64+0x44] ;  /* 0x0000440408143981 */ /* 0x000f22000c1e1900 */
[----:B------:R-:W-:-:S03]  /*0500*/  @P5 LOP3.LUT R13, R13, R26, RZ, 0x3c, !PT ;  /* 0x0000001a0d0d5212 */ /* 0x000fc600078e3cff */
[----:B------:R-:W4:Y:S01]  /*0510*/  @P6 LDG.E R26, desc[UR4][R8.64+0x78] ;  /* 0x00007804081a6981 */ /* 0x000f22000c1e1900 */
[----:B------:R-:W-:-:S03]  /*0520*/  @!P0 LOP3.LUT R2, R2, R21, RZ, 0x3c, !PT ;  /* 0x0000001502028212 */ /* 0x000fc600078e3cff */
[----:B------:R-:W4:Y:S01]  /*0530*/  @P2 LDG.E R21, desc[UR4][R8.64+0x34] ;  /* 0x0000340408152981 */ /* 0x000f22000c1e1900 */
[----:B------:R-:W-:-:S03]  /*0540*/  @!P0 LOP3.LUT R4, R4, R19, RZ, 0x3c, !PT ;  /* 0x0000001304048212 */ /* 0x000fc600078e3cff */
[----:B------:R-:W4:Y:S01]  /*0550*/  @P2 LDG.E R19, desc[UR4][R8.64+0x2c] ;  /* 0x00002c0408132981 */ /* 0x000f22000c1e1900 */
[----:B------:R-:W-:Y:S02]  /*0560*/  @P1 LOP3.LUT R2, R2, R25, RZ, 0x3c, !PT ;  /* 0x0000001902021212 */ /* 0x000fe400078e3cff */
[----:B------:R-:W-:Y:S01]  /*0570*/  @P1 LOP3.LUT R4, R4, R23, RZ, 0x3c, !PT ;  /* 0x0000001704041212 */ /* 0x000fe200078e3cff */
[----:B------:R-:W4:Y:S04]  /*0580*/  @P3 LDG.E R25, desc[UR4][R8.64+0x48] ;  /* 0x0000480408193981 */ /* 0x000f28000c1e1900 */
[----:B------:R-:W4:Y:S01]  /*0590*/  @P3 LDG.E R23, desc[UR4][R8.64+0x40] ;  /* 0x0000400408173981 */ /* 0x000f22000c1e1900 */
[----:B------:R-:W-:Y:S02]  /*05a0*/  LOP3.LUT P0, RZ, R24, 0x80, RZ, 0xc0, !PT ;  /* 0x0000008018ff7812 */ /* 0x000fe4000780c0ff */
[----:B--2---:R-:W-:-:S02]  /*05b0*/  @P2 LOP3.LUT R5, R5, R18, RZ, 0x3c, !PT ;  /* 0x0000001205052212 */ /* 0x004fc400078e3cff */
[----:B------:R-:W2:Y:S01]  /*05c0*/  @P4 LDG.E R18, desc[UR4][R8.64+0x58] ;  /* 0x0000580408124981 */ /* 0x000ea2000c1e1900 */
[----:B---3--:R-:W-:-:S03]  /*05d0*/  @P4 LOP3.LUT R3, R3, R22, RZ, 0x3c, !PT ;  /* 0x0000001603034212 */ /* 0x008fc600078e3cff */
[----:B------:R-:W3:Y:S01]  /*05e0*/  @P5 LDG.E R22, desc[UR4][R8.64+0x74] ;  /* 0x0000740408165981 */ /* 0x000ee2000c1e1900 */
[----:B----4-:R-:W-:-:S03]  /*05f0*/  @P3 LOP3.LUT R5, R5, R20, RZ, 0x3c, !PT ;  /* 0x0000001405053212 */ /* 0x010fc600078e3cff */
[----:B------:R-:W4:Y:S01]  /*0600*/  @P5 LDG.E R20, desc[UR4][R8.64+0x6c] ;  /* 0x00006c0408145981 */ /* 0x000f22000c1e1900 */
[----:B------:R-:W-:-:S03]  /*0610*/  @P6 LOP3.LUT R13, R13, R26, RZ, 0x3c, !PT ;  /* 0x0000001a0d0d6212 */ /* 0x000fc600078e3cff */
        /* <DEDUP_REMOVED lines=9> */
[----:B--2---:R-:W-:-:S03]  /*06b0*/  @P4 LOP3.LUT R5, R5, R18, RZ, 0x3c, !PT ;  /* 0x0000001205054212 */ /* 0x004fc600078e3cff */
        /* <DEDUP_REMOVED lines=15> */
[----:B--2---:R-:W-:-:S04]  /*07b0*/  @P6 LOP3.LUT R5, R5, R18, RZ, 0x3c, !PT ;  /* 0x0000001205056212 */ /* 0x004fc800078e3cff */
[----:B---3--:R-:W-:Y:S02]  /*07c0*/  @P0 LOP3.LUT R5, R5, R22, RZ, 0x3c, !PT ;  /* 0x0000001605050212 */ /* 0x008fe400078e3cff */
[----:B----4-:R-:W-:-:S04]  /*07d0*/  @P6 LOP3.LUT R3, R3, R20, RZ, 0x3c, !PT ;  /* 0x0000001403036212 */ /* 0x010fc800078e3cff */
[----:B------:R-:W-:Y:S02]  /*07e0*/  @P0 LOP3.LUT R3, R3, R26, RZ, 0x3c, !PT ;  /* 0x0000001a03030212 */ /* 0x000fe400078e3cff */
[----:B------:R-:W-:Y:S02]  /*07f0*/  @P6 LOP3.LUT R2, R2, R21, RZ, 0x3c, !PT ;  /* 0x0000001502026212 */ /* 0x000fe400078e3cff */
[----:B------:R-:W-:Y:S02]  /*0800*/  @P6 LOP3.LUT R4, R4, R19, RZ, 0x3c, !PT ;  /* 0x0000001304046212 */ /* 0x000fe400078e3cff */
[----:B------:R-:W-:Y:S02]  /*0810*/  @P0 LOP3.LUT R2, R2, R25, RZ, 0x3c, !PT ;  /* 0x0000001902020212 */ /* 0x000fe400078e3cff */
[----:B------:R-:W-:Y:S02]  /*0820*/  @P0 LOP3.LUT R4, R4, R23, RZ, 0x3c, !PT ;  /* 0x0000001704040212 */ /* 0x000fe400078e3cff */
[----:B------:R-:W-:-:S13]  /*0830*/  R2P PR, R24.B1, 0x7f ;  /* 0x0000007f18007804 */ /* 0x000fda0000001000 */
[----:B------:R-:W2:Y:S04]  /*0840*/  @P0 LDG.E R18, desc[UR4][R8.64+0xa0] ;  /* 0x0000a00408120981 */ /* 0x000ea8000c1e1900 */
[----:B------:R-:W3:Y:S04]  /*0850*/  @P1 LDG.E R20, desc[UR4][R8.64+0xb4] ;  /* 0x0000b40408141981 */ /* 0x000ee8000c1e1900 */
[----:B------:R-:W4:Y:S04]  /*0860*/  @P2 LDG.E R26, desc[UR4][R8.64+0xc8] ;  /* 0x0000c804081a2981 */ /* 0x000f28000c1e1900 */
[----:B------:R-:W4:Y:S04]  /*0870*/  @P3 LDG.E R28, desc[UR4][R8.64+0xdc] ;  /* 0x0000dc04081c3981 */ /* 0x000f28000c1e1900 */
[----:B------:R-:W4:Y:S04]  /*0880*/  @P0 LDG.E R19, desc[UR4][R8.64+0xa4] ;  /* 0x0000a40408130981 */ /* 0x000f28000c1e1900 */
[----:B------:R-:W4:Y:S04]  /*0890*/  @P0 LDG.E R22, desc[UR4][R8.64+0xb0] ;  /* 0x0000b00408160981 */ /* 0x000f28000c1e1900 */
[----:B------:R-:W4:Y:S04]  /*08a0*/  @P4 LDG.E R25, desc[UR4][R8.64+0xf0] ;  /* 0x0000f00408194981 */ /* 0x000f28000c1e1900 */
[----:B------:R-:W4:Y:S04]  /*08b0*/  @P0 LDG.E R21, desc[UR4][R8.64+0xac] ;  /* 0x0000ac0408150981 */ /* 0x000f28000c1e1900 */
[----:B------:R-:W4:Y:S01]  /*08c0*/  @P1 LDG.E R23, desc[UR4][R8.64+0xb8] ;  /* 0x0000b80408171981 */ /* 0x000f22000c1e1900 */
[----:B--2---:R-:W-:-:S03]  /*08d0*/  @P0 LOP3.LUT R13, R13, R18, RZ, 0x3c, !PT ;  /* 0x000000120d0d0212 */ /* 0x004fc600078e3cff */
[----:B------:R-:W2:Y:S01]  /*08e0*/  @P1 LDG.E R18, desc[UR4][R8.64+0xbc] ;  /* 0x0000bc0408121981 */ /* 0x000ea2000c1e1900 */
[----:B---3--:R-:W-:-:S03]  /*08f0*/  @P1 LOP3.LUT R13, R13, R20, RZ, 0x3c, !PT ;  /* 0x000000140d0d1212 */ /* 0x008fc600078e3cff */
[----:B------:R-:W3:Y:S01]  /*0900*/  @P0 LDG.E R20, desc[UR4][R8.64+0xa8] ;  /* 0x0000a80408140981 */ /* 0x000ee2000c1e1900 */
[----:B----4-:R-:W-:-:S03]  /*0910*/  @P2 LOP3.LUT R13, R13, R26, RZ, 0x3c, !PT ;  /* 0x0000001a0d0d2212 */ /* 0x010fc600078e3cff */
[----:B------:R-:W4:Y:S01]  /*0920*/  @P5 LDG.E R26, desc[UR4][R8.64+0x104] ;  /* 0x00010404081a5981 */ /* 0x000f22000c1e1900 */
[----:B------:R-:W-:Y:S02]  /*0930*/  @P3 LOP3.LUT R13, R13, R28, RZ, 0x3c, !PT ;  /* 0x0000001c0d0d3212 */ /* 0x000fe400078e3cff */
[----:B------:R-:W-:Y:S02]  /*0940*/  @P0 LOP3.LUT R4, R4, R19, RZ, 0x3c, !PT ;  /* 0x0000001304040212 */ /* 0x000fe400078e3cff */
        /* <DEDUP_REMOVED lines=9> */
[----:B---3--:R-:W-:-:S03]  /*09e0*/  @P0 LOP3.LUT R5, R5, R20, RZ, 0x3c, !PT ;  /* 0x0000001405050212 */ /* 0x008fc600078e3cff */
[----:B------:R-:W3:Y:S01]  /*09f0*/  @P1 LDG.E R20, desc[UR4][R8.64+0xc4] ;  /* 0x0000c40408141981 */ /* 0x000ee2000c1e1900 */
[----:B--2---:R-:W-:-:S03]  /*0a00*/  @P1 LOP3.LUT R5, R5, R18, RZ, 0x3c, !PT ;  /* 0x0000001205051212 */ /* 0x004fc600078e3cff */
[----:B------:R-:W2:Y:S01]  /*0a10*/  @P3 LDG.E R18, desc[UR4][R8.64+0xe4] ;  /* 0x0000e40408123981 */ /* 0x000ea2000c1e1900 */
[----:B------:R-:W-:Y:S02]  /*0a20*/  LOP3.LUT P0, RZ, R24, 0x8000, RZ, 0xc0, !PT ;  /* 0x0000800018ff7812 */ /* 0x000fe4000780c0ff */
[----:B----4-:R-:W-:Y:S01]  /*0a30*/  @P5 LOP3.LUT R13, R13, R26, RZ, 0x3c, !PT ;  /* 0x0000001a0d0d5212 */ /* 0x010fe200078e3cff */
[----:B------:R-:W4:Y:S04]  /*0a40*/  @P2 LDG.E R24, desc[UR4][R8.64+0xd8] ;  /* 0x0000d80408182981 */ /* 0x000f28000c1e1900 */
[----:B------:R-:W4:Y:S01]  /*0a50*/  @P6 LDG.E R26, desc[UR4][R8.64+0x118] ;  /* 0x00011804081a6981 */ /* 0x000f22000c1e1900 */
[----:B------:R-:W-:Y:S02]  /*0a60*/  @P1 LOP3.LUT R2, R2, R19, RZ, 0x3c, !PT ;  /* 0x0000001302021212 */ /* 0x000fe400078e3cff */
[----:B------:R-:W-:Y:S01]  /*0a70*/  @P2 LOP3.LUT R5, R5, R22, RZ, 0x3c, !PT ;  /* 0x0000001605052212 */ /* 0x000fe200078e3cff */
[----:B------:R-:W4:Y:S04]  /*0a80*/  @P3 LDG.E R19, desc[UR4][R8.64+0xe8] ;  /* 0x0000e80408133981 */ /* 0x000f28000c1e1900 */
[----:B------:R-:W4:Y:S01]  /*0a90*/  @P4 LDG.E R22, desc[UR4][R8.64+0xf8] ;  /* 0x0000f80408164981 */ /* 0x000f22000c1e1900 */
[----:B------:R-:W-:-:S03]  /*0aa0*/  @P2 LOP3.LUT R4, R4, R21, RZ, 0x3c, !PT ;  /* 0x0000001504042212 */ /* 0x000fc600078e3cff */
[----:B------:R-:W4:Y:S01]  /*0ab0*/  @P4 LDG.E R21, desc[UR4][R8.64+0xf4] ;  /* 0x0000f40408154981 */ /* 0x000f22000c1e1900 */
[----:B------:R-:W-:-:S03]  /*0ac0*/  @P2 LOP3.LUT R2, R2, R23, RZ, 0x3c, !PT ;  /* 0x0000001702022212 */ /* 0x000fc600078e3cff */
[----:B------:R-:W4:Y:S01]  /*0ad0*/  @P4 LDG.E R23, desc[UR4][R8.64+0xfc] ;  /* 0x0000fc0408174981 */ /* 0x000f22000c1e1900 */
[----:B------:R-:W-:-:S03]  /*0ae0*/  @P3 LOP3.LUT R4, R4, R25, RZ, 0x3c, !PT ;  /* 0x0000001904043212 */ /* 0x000fc600078e3cff */
[----:B------:R-:W4:Y:S04]  /*0af0*/  @P5 LDG.E R25, desc[UR4][R8.64+0x108] ;  /* 0x0001080408195981 */ /* 0x000f28000c1e1900 */
[----:B------:R-:W4:Y:S01]  /*0b00*/  @P0 LDG.E R27, desc[UR4][R8.64+0x138] ;  /* 0x00013804081b0981 */ /* 0x000f22000c1e1900 */
[----:B---3--:R-:W-:-:S03]  /*0b10*/  @P1 LOP3.LUT R3, R3, R20, RZ, 0x3c, !PT ;  /* 0x0000001403031212 */ /* 0x008fc600078e3cff */
[----:B------:R-:W3:Y:S01]  /*0b20*/  @P3 LDG.E R20, desc[UR4][R8.64+0xec] ;  /* 0x0000ec0408143981 */ /* 0x000ee2000c1e1900 */
[----:B--2---:R-:W-:-:S03]  /*0b30*/  @P3 LOP3.LUT R5, R5, R18, RZ, 0x3c, !PT ;  /* 0x0000001205053212 */ /* 0x004fc600078e3cff */
[----:B------:R-:W2:Y:S01]  /*0b40*/  @P5 LDG.E R18, desc[UR4][R8.64+0x10c] ;  /* 0x00010c0408125981 */ /* 0x000ea2000c1e1900 */
        /* <DEDUP_REMOVED lines=22> */
[----:B------:R-:W-:-:S05]  /*0cb0*/  VIADD R17, R17, 0x10 ;  /* 0x0000001011117836 */ /* 0x000fca0000000000 */
[----:B------:R-:W-:Y:S02]  /*0cc0*/  ISETP.NE.AND P1, PT, R17, 0x20, PT ;  /* 0x000000201100780c */ /* 0x000fe40003f25270 */
[----:B------:R-:W-:Y:S02]  /*0cd0*/  @P5 LOP3.LUT R2, R2, R19, RZ, 0x3c, !PT ;  /* 0x0000001302025212 */ /* 0x000fe400078e3cff */
[----:B------:R-:W-:Y:S02]  /*0ce0*/  @P6 LOP3.LUT R4, R4, R21, RZ, 0x3c, !PT ;  /* 0x0000001504046212 */ /* 0x000fe400078e3cff */
[----:B------:R-:W-:Y:S02]  /*0cf0*/  @P6 LOP3.LUT R5, R5, R22, RZ, 0x3c, !PT ;  /* 0x0000001605056212 */ /* 0x000fe400078e3cff */
[----:B------:R-:W-:Y:S02]  /*0d00*/  @P6 LOP3.LUT R2, R2, R23, RZ, 0x3c, !PT ;  /* 0x0000001702026212 */ /* 0x000fe400078e3cff */
[----:B------:R-:W-:-:S02]  /*0d10*/  @P0 LOP3.LUT R4, R4, R25, RZ, 0x3c, !PT ;  /* 0x0000001904040212 */ /* 0x000fc400078e3cff */
[----:B------:R-:W-:Y:S02]  /*0d20*/  @P0 LOP3.LUT R2, R2, R27, RZ, 0x3c, !PT ;  /* 0x0000001b02020212 */ /* 0x000fe400078e3cff */
[----:B---3--:R-:W-:-:S04]  /*0d30*/  @P5 LOP3.LUT R3, R3, R20, RZ, 0x3c, !PT ;  /* 0x0000001403035212 */ /* 0x008fc800078e3cff */
[----:B--2---:R-:W-:Y:S02]  /*0d40*/  @P6 LOP3.LUT R3, R3, R18, RZ, 0x3c, !PT ;  /* 0x0000001203036212 */ /* 0x004fe400078e3cff */
[----:B----4-:R-:W-:Y:S02]  /*0d50*/  @P0 LOP3.LUT R5, R5, R24, RZ, 0x3c, !PT ;  /* 0x0000001805050212 */ /* 0x010fe400078e3cff */
[----:B------:R-:W-:Y:S01]  /*0d60*/  @P0 LOP3.LUT R3, R3, R26, RZ, 0x3c, !PT ;  /* 0x0000001a03030212 */ /* 0x000fe200078e3cff */
[----:B------:R-:W-:Y:S06]  /*0d70*/  @P1 BRA `(.L_x_5) ;  /* 0xfffffff400481947 */ /* 0x000fec000383ffff */
[----:B------:R-:W-:-:S05]  /*0d80*/  VIADD R15, R15, 0x1 ;  /* 0x000000010f0f7836 */ /* 0x000fca0000000000 */
[----:B------:R-:W-:-:S13]  /*0d90*/  ISETP.NE.AND P0, PT, R15, 0x5, PT ;  /* 0x000000050f00780c */ /* 0x000fda0003f05270 */
[----:B------:R-:W-:Y:S05]  /*0da0*/  @P0 BRA `(.L_x_6) ;  /* 0xfffffff400240947 */ /* 0x000fea000383ffff */
[----:B------:R-:W0:Y:S01]  /*0db0*/  LDC.64 R8, c[0x0][0x380] ;  /* 0x0000e000ff087b82 */ /* 0x000e220000000a00 */
[----:B------:R-:W-:Y:S01]  /*0dc0*/  VIADD R12, R12, 0x1 ;  /* 0x000000010c0c7836 */ /* 0x000fe20000000000 */
[----:B------:R-:W-:-:S04]  /*0dd0*/  LOP3.LUT R15, R0, 0x3, RZ, 0xc0, !PT ;  /* 0x00000003000f7812 */ /* 0x000fc800078ec0ff */
[----:B------:R-:W-:Y:S01]  /*0de0*/  ISETP.GE.U32.AND P0, PT, R12, R15, PT ;  /* 0x0000000f0c00720c */ /* 0x000fe20003f06070 */
[----:B0-----:R-:W-:-:S05]  /*0df0*/  IMAD.WIDE.U32 R8, R14, 0x30, R8 ;  /* 0x000000300e087825 */ /* 0x001fca00078e0008 */
[----:B------:R0:W-:Y:S04]  /*0e00*/  STG.E.64 desc[UR4][R8.64+0x8], R4 ;  /* 0x0000080408007986 */ /* 0x0001e8000c101b04 */
[----:B------:R0:W-:Y:S04]  /*0e10*/  STG.E.64 desc[UR4][R8.64+0x10], R2 ;  /* 0x0000100208007986 */ /* 0x0001e8000c101b04 */
[----:B------:R0:W-:Y:S01]  /*0e20*/  STG.E desc[UR4][R8.64+0x4], R13 ;  /* 0x0000040d08007986 */ /* 0x0001e2000c101904 */
[----:B------:R-:W-:Y:S05]  /*0e30*/  @!P0 BRA `(.L_x_7) ;  /* 0xfffffff000f08947 */ /* 0x000fea000383ffff */
.L_x_4:
[----:B------:R-:W-:Y:S05]  /*0e40*/  BSYNC.RECONVERGENT B1 ;  /* 0x0000000000017941 */ /* 0x000fea0003800200 */
.L_x_3:
[----:B------:R-:W-:Y:S01]  /*0e50*/  ISETP.GT.U32.AND P0, PT, R0, 0x3, PT ;  /* 0x000000030000780c */ /* 0x000fe20003f04070 */
[----:B------:R-:W-:Y:S01]  /*0e60*/  VIADD R10, R10, 0x1 ;  /* 0x000000010a0a7836 */ /* 0x000fe20000000000 */
[--C-:B------:R-:W-:Y:S02]  /*0e70*/  SHF.R.U64 R0, R0, 0x2, R11.reuse ;  /* 0x0000000200007819 */ /* 0x100fe4000000120b */
[----:B------:R-:W-:Y:S02]  /*0e80*/  ISETP.GT.U32.AND.EX P0, PT, R11, RZ, PT, P0 ;  /* 0x000000ff0b00720c */ /* 0x000fe40003f04100 */
[----:B------:R-:W-:-:S11]  /*0e90*/  SHF.R.U32.HI R11, RZ, 0x2, R11 ;  /* 0x00000002ff0b7819 */ /* 0x000fd6000001160b */
[----:B------:R-:W-:Y:S05]  /*0ea0*/  @P0 BRA `(.L_x_8) ;  /* 0xfffffff000b40947 */ /* 0x000fea000383ffff */
.L_x_2:
[----:B------:R-:W-:Y:S05]  /*0eb0*/  BSYNC.RECONVERGENT B0 ;  /* 0x0000000000007941 */ /* 0x000fea0003800200 */
.L_x_1:
[----:B0-----:R-:W0:Y:S01]  /*0ec0*/  S2R R5, SR_TID.X ;  /* 0x0000000000057919 */ /* 0x001e220000002100 */
[----:B------:R-:W0:Y:S02]  /*0ed0*/  LDC.64 R2, c[0x0][0x380] ;  /* 0x0000e000ff027b82 */ /* 0x000e240000000a00 */
[----:B0-----:R-:W-:-:S05]  /*0ee0*/  IMAD.WIDE.U32 R2, R5, 0x30, R2 ;  /* 0x0000003005027825 */ /* 0x001fca00078e0002 */
[----:B------:R-:W-:Y:S04]  /*0ef0*/  STG.E.64 desc[UR4][R2.64+0x18], RZ ;  /* 0x000018ff02007986 */ /* 0x000fe8000c101b04 */
[----:B------:R-:W-:Y:S04]  /*0f00*/  STG.E desc[UR4][R2.64+0x20], RZ ;  /* 0x000020ff02007986 */ /* 0x000fe8000c101904 */
[----:B------:R-:W-:Y:S01]  /*0f10*/  STG.E.64 desc[UR4][R2.64+0x28], RZ ;  /* 0x000028ff02007986 */ /* 0x000fe2000c101b04 */
[----:B------:R-:W-:Y:S05]  /*0f20*/  EXIT ;  /* 0x000000000000794d */ /* 0x000fea0003800000 */
.L_x_9:
        /* <DEDUP_REMOVED lines=13> */
.L_x_11:


//--------------------- .nv.global.init           --------------------------
	.section	.nv.global.init,"aw",@progbits
	.align	4
.nv.global.init:
	.type		mrg32k3aM1SubSeq,@object
	.size		mrg32k3aM1SubSeq,(mrg32k3aM2SubSeq - mrg32k3aM1SubSeq)
mrg32k3aM1SubSeq:
        /*0000*/ 	.byte	0x0b, 0xcc, 0xee, 0x04, 0x73, 0x29, 0x8b, 0x6f, 0xf6, 0x53, 0x03, 0xf6, 0x23, 0xf6, 0xea, 0xda
        /* <DEDUP_REMOVED lines=125> */
	.type		mrg32k3aM2SubSeq,@object
	.size		mrg32k3aM2SubSeq,(mrg32k3aM1 - mrg32k3aM2SubSeq)
mrg32k3aM2SubSeq:
        /* <DEDUP_REMOVED lines=126> */
	.type		mrg32k3aM1,@object
	.size		mrg32k3aM1,(mrg32k3aM1Seq - mrg32k3aM1)
mrg32k3aM1:
        /* <DEDUP_REMOVED lines=144> */
	.type		mrg32k3aM1Seq,@object
	.size		mrg32k3aM1Seq,(mrg32k3aM2 - mrg32k3aM1Seq)
mrg32k3aM1Seq:
        /* <DEDUP_REMOVED lines=144> */
	.type		mrg32k3aM2,@object
	.size		mrg32k3aM2,(mrg32k3aM2Seq - mrg32k3aM2)
mrg32k3aM2:
        /* <DEDUP_REMOVED lines=144> */
	.type		mrg32k3aM2Seq,@object
	.size		mrg32k3aM2Seq,(precalc_xorwow_matrix - mrg32k3aM2Seq)
mrg32k3aM2Seq:
        /* <DEDUP_REMOVED lines=144> */
	.type		precalc_xorwow_matrix,@object
	.size		precalc_xorwow_matrix,(precalc_xorwow_offset_matrix - precalc_xorwow_matrix)
precalc_xorwow_matrix:
        /* <DEDUP_REMOVED lines=6400> */
	.type		precalc_xorwow_offset_matrix,@object
	.size		precalc_xorwow_offset_matrix,(.L_1 - precalc_xorwow_offset_matrix)
precalc_xorwow_offset_matrix:
        /* <DEDUP_REMOVED lines=6400> */
.L_1:


//--------------------- .nv.shared.reserved.0     --------------------------
	.section	.nv.shared.reserved.0,"aw",@nobits
	.weak		__nv_reservedSMEM_offset_0_alias
	.size		__nv_reservedSMEM_offset_0_alias, 0, 64
	.other		__nv_reservedSMEM_offset_0_alias,@"STO_CUDA_RESERVED_SHARED STV_DEFAULT"
__nv_reservedSMEM_offset_0_alias:
	.zero		0
	.zero		64


//--------------------- .nv.constant0._Z10G_testRandPdP17curandStateXORWOW --------------------------
	.section	.nv.constant0._Z10G_testRandPdP17curandStateXORWOW,"a",@progbits
	.sectionflags	@""
	.align	4
.nv.constant0._Z10G_testRandPdP17curandStateXORWOW:
	.zero		912


//--------------------- .nv.constant0._Z7G_srandP17curandStateXORWOWm --------------------------
	.section	.nv.constant0._Z7G_srandP17curandStateXORWOWm,"a",@progbits
	.sectionflags	@""
	.align	4
.nv.constant0._Z7G_srandP17curandStateXORWOWm:
	.zero		912


//--------------------- SYMBOLS --------------------------

	.type		.nv.reservedSmem.offset0,@object
	.size		.nv.reservedSmem.offset0,0x4
